//
// Generated by NVIDIA NVVM Compiler
//
// Compiler Build ID: CL-36424714
// Cuda compilation tools, release 13.0, V13.0.88
// Based on NVVM 20.0.0
//

.version 9.0
.target sm_100
.address_size 64

	// .globl	_Z6MatMulPKfS0_Pfiii

.visible .entry _Z6MatMulPKfS0_Pfiii(
	.param .u64 .ptr .align 1 _Z6MatMulPKfS0_Pfiii_param_0,
	.param .u64 .ptr .align 1 _Z6MatMulPKfS0_Pfiii_param_1,
	.param .u64 .ptr .align 1 _Z6MatMulPKfS0_Pfiii_param_2,
	.param .u32 _Z6MatMulPKfS0_Pfiii_param_3,
	.param .u32 _Z6MatMulPKfS0_Pfiii_param_4,
	.param .u32 _Z6MatMulPKfS0_Pfiii_param_5
)
{
	.reg .pred 	%p<4>;
	.reg .b32 	%r<13>;
	.reg .b32 	%f<13>;
	.reg .b64 	%rd<18>;

	ld.param.u64 	%rd4, [_Z6MatMulPKfS0_Pfiii_param_0];
	ld.param.u64 	%rd5, [_Z6MatMulPKfS0_Pfiii_param_1];
	ld.param.u64 	%rd6, [_Z6MatMulPKfS0_Pfiii_param_2];
	ld.param.u32 	%r2, [_Z6MatMulPKfS0_Pfiii_param_3];
	ld.param.u32 	%r3, [_Z6MatMulPKfS0_Pfiii_param_4];
	ld.param.u32 	%r4, [_Z6MatMulPKfS0_Pfiii_param_5];
	cvta.to.global.u64 	%rd1, %rd6;
	cvta.to.global.u64 	%rd2, %rd5;
	cvta.to.global.u64 	%rd3, %rd4;
	mov.u32 	%r5, %ntid.x;
	mov.u32 	%r6, %ctaid.x;
	mov.u32 	%r7, %tid.x;
	mad.lo.s32 	%r1, %r5, %r6, %r7;
	setp.ge.s32 	%p1, %r1, %r4;
	@%p1 bra 	$L__BB0_5;
	mov.b32 	%r9, 1;
	shl.b32 	%r10, %r9, %r2;
	and.b32  	%r11, %r10, %r1;
	shr.s32 	%r8, %r11, %r2;
	setp.eq.s32 	%p2, %r8, 1;
	@%p2 bra 	$L__BB0_4;
	setp.ne.s32 	%p3, %r8, 0;
	@%p3 bra 	$L__BB0_5;
	ld.global.f32 	%f7, [%rd3];
	mul.wide.s32 	%rd13, %r1, 4;
	add.s64 	%rd14, %rd2, %rd13;
	ld.global.f32 	%f8, [%rd14];
	ld.global.f32 	%f9, [%rd3+4];
	mul.wide.s32 	%rd15, %r3, 4;
	add.s64 	%rd16, %rd14, %rd15;
	ld.global.f32 	%f10, [%rd16];
	mul.f32 	%f11, %f9, %f10;
	fma.rn.f32 	%f12, %f7, %f8, %f11;
	add.s64 	%rd17, %rd1, %rd13;
	st.global.f32 	[%rd17], %f12;
	bra.uni 	$L__BB0_5;
$L__BB0_4:
	sub.s32 	%r12, %r1, %r3;
	ld.global.f32 	%f1, [%rd3+8];
	mul.wide.s32 	%rd7, %r12, 4;
	add.s64 	%rd8, %rd2, %rd7;
	ld.global.f32 	%f2, [%rd8];
	ld.global.f32 	%f3, [%rd3+12];
	mul.wide.s32 	%rd9, %r3, 4;
	add.s64 	%rd10, %rd8, %rd9;
	ld.global.f32 	%f4, [%rd10];
	mul.f32 	%f5, %f3, %f4;
	fma.rn.f32 	%f6, %f1, %f2, %f5;
	mul.wide.s32 	%rd11, %r1, 4;
	add.s64 	%rd12, %rd1, %rd11;
	st.global.f32 	[%rd12], %f6;
$L__BB0_5:
	ret;

}


// ===== COMPILED SASS (sm_100) =====

	.target	sm_100

	.elftype	@"ET_EXEC"


//--------------------- .note.nv.tkinfo           --------------------------
	.section	.note.nv.tkinfo,"",@"SHT_NOTE"
	.sectionflags	@"SHF_NOTE_NV_TKINFO"
	.tkinfo
        /*0018*/ 	.word	0x00000002
        /*0030*/ 	.string	""
        /*0030*/ 	.string	"ptxas"
        /*0030*/ 	.string	"Cuda compilation tools, release 13.0, V13.0.88"
        /*0030*/ 	.string	"Build cuda_13.0.r13.0/compiler.36424714_0"
        /*0030*/ 	.string	"-arch sm_100 -m 64 "



//--------------------- .note.nv.cuinfo           --------------------------
	.section	.note.nv.cuinfo,"",@"SHT_NOTE"
	.sectionflags	@"SHF_NOTE_NV_CUINFO"
        /*0018*/ 	.short	0x0002
        /*001a*/ 	.short	0x0064
        /*001c*/ 	.short	0x0082
	.zero		2


//--------------------- .nv.info                  --------------------------
	.section	.nv.info,"",@"SHT_CUDA_INFO"
	.align	4


	//----- nvinfo : EIATTR_REGCOUNT
	.align		4
        /*0000*/ 	.byte	0x04, 0x2f
        /*0002*/ 	.short	(.L_1 - .L_0)
	.align		4
.L_0:
        /*0004*/ 	.word	index@(_Z6MatMulPKfS0_Pfiii)
        /*0008*/ 	.word	0x0000000e


	//----- nvinfo : EIATTR_FRAME_SIZE
	.align		4
.L_1:
        /*000c*/ 	.byte	0x04, 0x11
        /*000e*/ 	.short	(.L_3 - .L_2)
	.align		4
.L_2:
        /*0010*/ 	.word	index@(_Z6MatMulPKfS0_Pfiii)
        /*0014*/ 	.word	0x00000000


	//----- nvinfo : EIATTR_MIN_STACK_SIZE
	.align		4
.L_3:
        /*0018*/ 	.byte	0x04, 0x12
        /*001a*/ 	.short	(.L_5 - .L_4)
	.align		4
.L_4:
        /*001c*/ 	.word	index@(_Z6MatMulPKfS0_Pfiii)
        /*0020*/ 	.word	0x00000000
.L_5:


//--------------------- .nv.compat                --------------------------
	.section	.nv.compat,"",@"SHT_CUDA_COMPAT_INFO"
	.align	4
        /*0000*/ 	.byte	0x02, 0x09, 0x00, 0x00, 0x02, 0x02, 0x01, 0x00, 0x02, 0x05, 0x05, 0x00, 0x03, 0x07, 0x01, 0x01
        /*0010*/ 	.byte	0x02, 0x03, 0x00, 0x00, 0x02, 0x06, 0x01, 0x00, 0x04, 0x0b, 0x08, 0x00, 0x09, 0x00, 0x00, 0x00
        /*0020*/ 	.byte	0x00, 0x00, 0x00, 0x00


//--------------------- .nv.info._Z6MatMulPKfS0_Pfiii --------------------------
	.section	.nv.info._Z6MatMulPKfS0_Pfiii,"",@"SHT_CUDA_INFO"
	.sectionflags	@""
	.align	4


	//----- nvinfo : EIATTR_CUDA_API_VERSION
	.align		4
        /*0000*/ 	.byte	0x04, 0x37
        /*0002*/ 	.short	(.L_7 - .L_6)
.L_6:
        /*0004*/ 	.word	0x00000082


	//----- nvinfo : EIATTR_KPARAM_INFO
	.align		4
.L_7:
        /*0008*/ 	.byte	0x04, 0x17
        /*000a*/ 	.short	(.L_9 - .L_8)
.L_8:
        /*000c*/ 	.word	0x00000000
        /*0010*/ 	.short	0x0005
        /*0012*/ 	.short	0x0020
        /*0014*/ 	.byte	0x00, 0xf0, 0x11, 0x00


	//----- nvinfo : EIATTR_KPARAM_INFO
	.align		4
.L_9:
        /*0018*/ 	.byte	0x04, 0x17
        /*001a*/ 	.short	(.L_11 - .L_10)
.L_10:
        /*001c*/ 	.word	0x00000000
        /*0020*/ 	.short	0x0004
        /*0022*/ 	.short	0x001c
        /*0024*/ 	.byte	0x00, 0xf0, 0x11, 0x00


	//----- nvinfo : EIATTR_KPARAM_INFO
	.align		4
.L_11:
        /*0028*/ 	.byte	0x04, 0x17
        /*002a*/ 	.short	(.L_13 - .L_12)
.L_12:
        /*002c*/ 	.word	0x00000000
        /*0030*/ 	.short	0x0003
        /*0032*/ 	.short	0x0018
        /*0034*/ 	.byte	0x00, 0xf0, 0x11, 0x00


	//----- nvinfo : EIATTR_KPARAM_INFO
	.align		4
.L_13:
        /*0038*/ 	.byte	0x04, 0x17
        /*003a*/ 	.short	(.L_15 - .L_14)
.L_14:
        /*003c*/ 	.word	0x00000000
        /*0040*/ 	.short	0x0002
        /*0042*/ 	.short	0x0010
        /*0044*/ 	.byte	0x00, 0xf5, 0x21, 0x00


	//----- nvinfo : EIATTR_KPARAM_INFO
	.align		4
.L_15:
        /*0048*/ 	.byte	0x04, 0x17
        /*004a*/ 	.short	(.L_17 - .L_16)
.L_16:
        /*004c*/ 	.word	0x00000000
        /*0050*/ 	.short	0x0001
        /*0052*/ 	.short	0x0008
        /*0054*/ 	.byte	0x00, 0xf5, 0x21, 0x00


	//----- nvinfo : EIATTR_KPARAM_INFO
	.align		4
.L_17:
        /*0058*/ 	.byte	0x04, 0x17
        /*005a*/ 	.short	(.L_19 - .L_18)
.L_18:
        /*005c*/ 	.word	0x00000000
        /*0060*/ 	.short	0x0000
        /*0062*/ 	.short	0x0000
        /*0064*/ 	.byte	0x00, 0xf5, 0x21, 0x00


	//----- nvinfo : EIATTR_SPARSE_MMA_MASK
	.align		4
.L_19:
        /*0068*/ 	.byte	0x03, 0x50
        /*006a*/ 	.short	0x0000


	//----- nvinfo : EIATTR_MAXREG_COUNT
	.align		4
        /*006c*/ 	.byte	0x03, 0x1b
        /*006e*/ 	.short	0x00ff


	//----- nvinfo : EIATTR_MERCURY_ISA_VERSION
	.align		4
        /*0070*/ 	.byte	0x03, 0x5f
        /*0072*/ 	.short	0x0101


	//----- nvinfo : EIATTR_VRC_CTA_INIT_COUNT
	.align		4
        /*0074*/ 	.byte	0x02, 0x4a
	.zero		1
	.zero		1


	//----- nvinfo : EIATTR_EXIT_INSTR_OFFSETS
	.align		4
        /*0078*/ 	.byte	0x04, 0x1c
        /*007a*/ 	.short	(.L_21 - .L_20)


	//   ....[0]....
.L_20:
        /*007c*/ 	.word	0x00000070


	//   ....[1]....
        /*0080*/ 	.word	0x00000110


	//   ....[2]....
        /*0084*/ 	.word	0x00000200


	//   ....[3]....
        /*0088*/ 	.word	0x00000300


	//----- nvinfo : EIATTR_CRS_STACK_SIZE
	.align		4
.L_21:
        /*008c*/ 	.byte	0x04, 0x1e
        /*008e*/ 	.short	(.L_23 - .L_22)
.L_22:
        /*0090*/ 	.word	0x00000000


	//----- nvinfo : EIATTR_CBANK_PARAM_SIZE
	.align		4
.L_23:
        /*0094*/ 	.byte	0x03, 0x19
        /*0096*/ 	.short	0x0024


	//----- nvinfo : EIATTR_PARAM_CBANK
	.align		4
        /*0098*/ 	.byte	0x04, 0x0a
        /*009a*/ 	.short	(.L_25 - .L_24)
	.align		4
.L_24:
        /*009c*/ 	.word	index@(.nv.constant0._Z6MatMulPKfS0_Pfiii)
        /*00a0*/ 	.short	0x0380
        /*00a2*/ 	.short	0x0024


	//----- nvinfo : EIATTR_SW_WAR
	.align		4
.L_25:
        /*00a4*/ 	.byte	0x04, 0x36
        /*00a6*/ 	.short	(.L_27 - .L_26)
.L_26:
        /*00a8*/ 	.word	0x00000008
.L_27:


//--------------------- .nv.callgraph             --------------------------
	.section	.nv.callgraph,"",@"SHT_CUDA_CALLGRAPH"
	.align	4
	.sectionentsize	8
	.align		4
        /*0000*/ 	.word	0x00000000
	.align		4
        /*0004*/ 	.word	0xffffffff
	.align		4
        /*0008*/ 	.word	0x00000000
	.align		4
        /*000c*/ 	.word	0xfffffffe
	.align		4
        /*0010*/ 	.word	0x00000000
	.align		4
        /*0014*/ 	.word	0xfffffffd
	.align		4
        /*0018*/ 	.word	0x00000000
	.align		4
        /*001c*/ 	.word	0xfffffffc


//--------------------- .text._Z6MatMulPKfS0_Pfiii --------------------------
	.section	.text._Z6MatMulPKfS0_Pfiii,"ax",@progbits
	.align	128
        .global         _Z6MatMulPKfS0_Pfiii
        .type           _Z6MatMulPKfS0_Pfiii,@function
        .size           _Z6MatMulPKfS0_Pfiii,(.L_x_2 - _Z6MatMulPKfS0_Pfiii)
        .other          _Z6MatMulPKfS0_Pfiii,@"STO_CUDA_ENTRY STV_DEFAULT"
_Z6MatMulPKfS0_Pfiii:
.text._Z6MatMulPKfS0_Pfiii:
[----:B------:R-:W-:Y:S01]  /*0000*/  LDC R1, c[0x0][0x37c] ;  /* 0x0000df00ff017b82 */ /* 0x000fe20000000800 */
[----:B------:R-:W0:Y:S01]  /*0010*/  S2R R0, SR_CTAID.X ;  /* 0x0000000000007919 */ /* 0x000e220000002500 */
[----:B------:R-:W0:Y:S01]  /*0020*/  LDCU UR4, c[0x0][0x360] ;  /* 0x00006c00ff0477ac */ /* 0x000e220008000800 */
[----:B------:R-:W0:Y:S01]  /*0030*/  S2R R3, SR_TID.X ;  /* 0x0000000000037919 */ /* 0x000e220000002100 */
[----:B------:R-:W1:Y:S01]  /*0040*/  LDCU UR5, c[0x0][0x3a0] ;  /* 0x00007400ff0577ac */ /* 0x000e620008000800 */
[----:B0-----:R-:W-:-:S05]  /*0050*/  IMAD R0, R0, UR4, R3 ;  /* 0x0000000400007c24 */ /* 0x001fca000f8e0203 */
[----:B-1----:R-:W-:-:S13]  /*0060*/  ISETP.GE.AND P0, PT, R0, UR5, PT ;  /* 0x0000000500007c0c */ /* 0x002fda000bf06270 */
[----:B------:R-:W-:Y:S05]  /*0070*/  @P0 EXIT ;  /* 0x000000000000094d */ /* 0x000fea0003800000 */
[----:B------:R-:W0:Y:S01]  /*0080*/  LDCU UR5, c[0x0][0x398] ;  /* 0x00007300ff0577ac */ /* 0x000e220008000800 */
[----:B------:R-:W-:Y:S02]  /*0090*/  UMOV UR4, 0x1 ;  /* 0x0000000100047882 */ /* 0x000fe40000000000 */
[----:B0-----:R-:W-:-:S06]  /*00a0*/  USHF.L.U32 UR4, UR4, UR5, URZ ;  /* 0x0000000504047299 */ /* 0x001fcc00080006ff */
[----:B------:R-:W-:-:S04]  /*00b0*/  LOP3.LUT R2, R0, UR4, RZ, 0xc0, !PT ;  /* 0x0000000400027c12 */ /* 0x000fc8000f8ec0ff */
[----:B------:R-:W-:Y:S01]  /*00c0*/  SHF.R.S32.HI R2, RZ, UR5, R2 ;  /* 0x00000005ff027c19 */ /* 0x000fe20008011402 */
[----:B------:R-:W0:Y:S03]  /*00d0*/  LDCU.64 UR4, c[0x0][0x358] ;  /* 0x00006b00ff0477ac */ /* 0x000e260008000a00 */
[----:B------:R-:W-:-:S13]  /*00e0*/  ISETP.NE.AND P0, PT, R2, 0x1, PT ;  /* 0x000000010200780c */ /* 0x000fda0003f05270 */
[----:B------:R-:W-:Y:S05]  /*00f0*/  @!P0 BRA `(.L_x_0) ;  /* 0x0000000000448947 */ /* 0x000fea0003800000 */
[----:B------:R-:W-:-:S13]  /*0100*/  ISETP.NE.AND P0, PT, R2, RZ, PT ;  /* 0x000000ff0200720c */ /* 0x000fda0003f05270 */
[----:B0-----:R-:W-:Y:S05]  /*0110*/  @P0 EXIT ;  /* 0x000000000000094d */ /* 0x001fea0003800000 */
[----:B------:R-:W0:Y:S08]  /*0120*/  LDC.64 R4, c[0x0][0x388] ;  /* 0x0000e200ff047b82 */ /* 0x000e300000000a00 */
[----:B------:R-:W1:Y:S08]  /*0130*/  LDC R7, c[0x0][0x39c] ;  /* 0x0000e700ff077b82 */ /* 0x000e700000000800 */
[----:B------:R-:W2:Y:S01]  /*0140*/  LDC.64 R2, c[0x0][0x380] ;  /* 0x0000e000ff027b82 */ /* 0x000ea20000000a00 */
[----:B0-----:R-:W-:-:S07]  /*0150*/  IMAD.WIDE R4, R0, 0x4, R4 ;  /* 0x0000000400047825 */ /* 0x001fce00078e0204 */
[----:B------:R-:W0:Y:S01]  /*0160*/  LDC.64 R8, c[0x0][0x390] ;  /* 0x0000e400ff087b82 */ /* 0x000e220000000a00 */
[----:B-1----:R-:W-:Y:S02]  /*0170*/  IMAD.WIDE R6, R7, 0x4, R4 ;  /* 0x0000000407067825 */ /* 0x002fe400078e0204 */
[----:B------:R-:W3:Y:S04]  /*0180*/  LDG.E R5, desc[UR4][R4.64] ;  /* 0x0000000404057981 */ /* 0x000ee8000c1e1900 */
[----:B------:R-:W4:Y:S04]  /*0190*/  LDG.E R6, desc[UR4][R6.64] ;  /* 0x0000000406067981 */ /* 0x000f28000c1e1900 */
[----:B--2---:R-:W4:Y:S04]  /*01a0*/  LDG.E R11, desc[UR4][R2.64+0x4] ;  /* 0x00000404020b7981 */ /* 0x004f28000c1e1900 */
[----:B------:R-:W3:Y:S01]  /*01b0*/  LDG.E R10, desc[UR4][R2.64] ;  /* 0x00000004020a7981 */ /* 0x000ee2000c1e1900 */
[----:B0-----:R-:W-:-:S04]  /*01c0*/  IMAD.WIDE R8, R0, 0x4, R8 ;  /* 0x0000000400087825 */ /* 0x001fc800078e0208 */
[----:B----4-:R-:W-:-:S04]  /*01d0*/  FMUL R11, R11, R6 ;  /* 0x000000060b0b7220 */ /* 0x010fc80000400000 */
[----:B---3--:R-:W-:-:S05]  /*01e0*/  FFMA R11, R10, R5, R11 ;  /* 0x000000050a0b7223 */ /* 0x008fca000000000b */
[----:B------:R-:W-:Y:S01]  /*01f0*/  STG.E desc[UR4][R8.64], R11 ;  /* 0x0000000b08007986 */ /* 0x000fe2000c101904 */
[----:B------:R-:W-:Y:S05]  /*0200*/  EXIT ;  /* 0x000000000000794d */ /* 0x000fea0003800000 */
.L_x_0:
[----:B------:R-:W1:Y:S08]  /*0210*/  LDC R9, c[0x0][0x39c] ;  /* 0x0000e700ff097b82 */ /* 0x000e700000000800 */
[----:B------:R-:W2:Y:S08]  /*0220*/  LDC.64 R2, c[0x0][0x388] ;  /* 0x0000e200ff027b82 */ /* 0x000eb00000000a00 */
[----:B------:R-:W0:Y:S01]  /*0230*/  LDC.64 R6, c[0x0][0x380] ;  /* 0x0000e000ff067b82 */ /* 0x000e220000000a00 */
[----:B-1----:R-:W-:-:S05]  /*0240*/  IADD3 R5, PT, PT, R0, -R9, RZ ;  /* 0x8000000900057210 */ /* 0x002fca0007ffe0ff */
[----:B--2---:R-:W-:-:S04]  /*0250*/  IMAD.WIDE R2, R5, 0x4, R2 ;  /* 0x0000000405027825 */ /* 0x004fc800078e0202 */
[----:B------:R-:W-:Y:S01]  /*0260*/  IMAD.WIDE R4, R9, 0x4, R2 ;  /* 0x0000000409047825 */ /* 0x000fe200078e0202 */
[----:B0-----:R-:W2:Y:S01]  /*0270*/  LDG.E R11, desc[UR4][R6.64+0xc] ;  /* 0x00000c04060b7981 */ /* 0x001ea2000c1e1900 */
[----:B------:R-:W0:Y:S04]  /*0280*/  LDC.64 R8, c[0x0][0x390] ;  /* 0x0000e400ff087b82 */ /* 0x000e280000000a00 */
[----:B------:R-:W2:Y:S04]  /*0290*/  LDG.E R4, desc[UR4][R4.64] ;  /* 0x0000000404047981 */ /* 0x000ea8000c1e1900 */
[----:B------:R-:W3:Y:S04]  /*02a0*/  LDG.E R3, desc[UR4][R2.64] ;  /* 0x0000000402037981 */ /* 0x000ee8000c1e1900 */
[----:B------:R-:W3:Y:S01]  /*02b0*/  LDG.E R10, desc[UR4][R6.64+0x8] ;  /* 0x00000804060a7981 */ /* 0x000ee2000c1e1900 */
[----:B0-----:R-:W-:-:S04]  /*02c0*/  IMAD.WIDE R8, R0, 0x4, R8 ;  /* 0x0000000400087825 */ /* 0x001fc800078e0208 */
[----:B--2---:R-:W-:-:S04]  /*02d0*/  FMUL R11, R11, R4 ;  /* 0x000000040b0b7220 */ /* 0x004fc80000400000 */
[----:B---3--:R-:W-:-:S05]  /*02e0*/  FFMA R11, R10, R3, R11 ;  /* 0x000000030a0b7223 */ /* 0x008fca000000000b */
[----:B------:R-:W-:Y:S01]  /*02f0*/  STG.E desc[UR4][R8.64], R11 ;  /* 0x0000000b08007986 */ /* 0x000fe2000c101904 */
[----:B------:R-:W-:Y:S05]  /*0300*/  EXIT ;  /* 0x000000000000794d */ /* 0x000fea0003800000 */
.L_x_1:
[----:B------:R-:W-:-:S00]  /*0310*/  BRA `(.L_x_1) ;  /* 0xfffffffc00fc7947 */ /* 0x000fc0000383ffff */
[----:B------:R-:W-:-:S00]  /*0320*/  NOP ;  /* 0x0000000000007918 */ /* 0x000fc00000000000 */
        /* <DEDUP_REMOVED lines=13> */
.L_x_2:


//--------------------- .nv.shared.reserved.0     --------------------------
	.section	.nv.shared.reserved.0,"aw",@nobits
	.weak		__nv_reservedSMEM_offset_0_alias
	.size		__nv_reservedSMEM_offset_0_alias, 0, 64
	.other		__nv_reservedSMEM_offset_0_alias,@"STO_CUDA_RESERVED_SHARED STV_DEFAULT"
__nv_reservedSMEM_offset_0_alias:
	.zero		0
	.zero		64


//--------------------- .nv.constant0._Z6MatMulPKfS0_Pfiii --------------------------
	.section	.nv.constant0._Z6MatMulPKfS0_Pfiii,"a",@progbits
	.sectionflags	@""
	.align	4
.nv.constant0._Z6MatMulPKfS0_Pfiii:
	.zero		932


//--------------------- SYMBOLS --------------------------

	.type		.nv.reservedSmem.offset0,@object
	.size		.nv.reservedSmem.offset0,0x4
